//
// Generated by NVIDIA NVVM Compiler
//
// Compiler Build ID: CL-36424714
// Cuda compilation tools, release 13.0, V13.0.88
// Based on NVVM 20.0.0
//

.version 9.0
.target sm_100
.address_size 64

	// .globl	_Z22swap_rows_kernel_ultraP6__halfiiiiiii

.visible .entry _Z22swap_rows_kernel_ultraP6__halfiiiiiii(
	.param .u64 .ptr .align 1 _Z22swap_rows_kernel_ultraP6__halfiiiiiii_param_0,
	.param .u32 _Z22swap_rows_kernel_ultraP6__halfiiiiiii_param_1,
	.param .u32 _Z22swap_rows_kernel_ultraP6__halfiiiiiii_param_2,
	.param .u32 _Z22swap_rows_kernel_ultraP6__halfiiiiiii_param_3,
	.param .u32 _Z22swap_rows_kernel_ultraP6__halfiiiiiii_param_4,
	.param .u32 _Z22swap_rows_kernel_ultraP6__halfiiiiiii_param_5,
	.param .u32 _Z22swap_rows_kernel_ultraP6__halfiiiiiii_param_6,
	.param .u32 _Z22swap_rows_kernel_ultraP6__halfiiiiiii_param_7
)
{
	.reg .pred 	%p<17>;
	.reg .b16 	%rs<9>;
	.reg .b32 	%r<16>;
	.reg .b64 	%rd<33>;

	ld.param.u64 	%rd4, [_Z22swap_rows_kernel_ultraP6__halfiiiiiii_param_0];
	ld.param.u32 	%r9, [_Z22swap_rows_kernel_ultraP6__halfiiiiiii_param_2];
	ld.param.u32 	%r7, [_Z22swap_rows_kernel_ultraP6__halfiiiiiii_param_3];
	ld.param.s32 	%rd2, [_Z22swap_rows_kernel_ultraP6__halfiiiiiii_param_4];
	ld.param.s32 	%rd3, [_Z22swap_rows_kernel_ultraP6__halfiiiiiii_param_5];
	ld.param.u32 	%r8, [_Z22swap_rows_kernel_ultraP6__halfiiiiiii_param_6];
	ld.param.u32 	%r10, [_Z22swap_rows_kernel_ultraP6__halfiiiiiii_param_7];
	cvta.to.global.u64 	%rd1, %rd4;
	mov.u32 	%r11, %ctaid.x;
	mov.u32 	%r12, %ntid.x;
	mov.u32 	%r13, %tid.x;
	mad.lo.s32 	%r14, %r11, %r12, %r13;
	shl.b32 	%r1, %r14, 2;
	add.s32 	%r2, %r10, %r8;
	max.s32 	%r15, %r9, %r1;
	sub.s32 	%r3, %r15, %r1;
	setp.eq.s32 	%p1, %r3, 0;
	@%p1 bra 	$L__BB0_12;
	setp.ge.s32 	%p2, %r1, %r8;
	setp.lt.s32 	%p3, %r1, %r2;
	and.pred  	%p4, %p2, %p3;
	@%p4 bra 	$L__BB0_3;
	mul.wide.s32 	%rd5, %r1, %r7;
	add.s64 	%rd6, %rd5, %rd2;
	add.s64 	%rd7, %rd5, %rd3;
	shl.b64 	%rd8, %rd6, 1;
	add.s64 	%rd9, %rd1, %rd8;
	ld.global.u16 	%rs1, [%rd9];
	shl.b64 	%rd10, %rd7, 1;
	add.s64 	%rd11, %rd1, %rd10;
	ld.global.u16 	%rs2, [%rd11];
	st.global.u16 	[%rd9], %rs2;
	st.global.u16 	[%rd11], %rs1;
$L__BB0_3:
	add.s32 	%r4, %r1, 1;
	setp.eq.s32 	%p5, %r3, 1;
	@%p5 bra 	$L__BB0_12;
	setp.ge.s32 	%p6, %r4, %r8;
	setp.lt.s32 	%p7, %r4, %r2;
	and.pred  	%p8, %p6, %p7;
	@%p8 bra 	$L__BB0_6;
	mul.wide.s32 	%rd12, %r4, %r7;
	add.s64 	%rd13, %rd12, %rd2;
	add.s64 	%rd14, %rd12, %rd3;
	shl.b64 	%rd15, %rd13, 1;
	add.s64 	%rd16, %rd1, %rd15;
	ld.global.u16 	%rs3, [%rd16];
	shl.b64 	%rd17, %rd14, 1;
	add.s64 	%rd18, %rd1, %rd17;
	ld.global.u16 	%rs4, [%rd18];
	st.global.u16 	[%rd16], %rs4;
	st.global.u16 	[%rd18], %rs3;
$L__BB0_6:
	add.s32 	%r5, %r1, 2;
	setp.eq.s32 	%p9, %r3, 2;
	@%p9 bra 	$L__BB0_12;
	setp.ge.s32 	%p10, %r5, %r8;
	setp.lt.s32 	%p11, %r5, %r2;
	and.pred  	%p12, %p10, %p11;
	@%p12 bra 	$L__BB0_9;
	mul.wide.s32 	%rd19, %r5, %r7;
	add.s64 	%rd20, %rd19, %rd2;
	add.s64 	%rd21, %rd19, %rd3;
	shl.b64 	%rd22, %rd20, 1;
	add.s64 	%rd23, %rd1, %rd22;
	ld.global.u16 	%rs5, [%rd23];
	shl.b64 	%rd24, %rd21, 1;
	add.s64 	%rd25, %rd1, %rd24;
	ld.global.u16 	%rs6, [%rd25];
	st.global.u16 	[%rd23], %rs6;
	st.global.u16 	[%rd25], %rs5;
$L__BB0_9:
	add.s32 	%r6, %r1, 3;
	setp.eq.s32 	%p13, %r3, 3;
	@%p13 bra 	$L__BB0_12;
	setp.ge.s32 	%p14, %r6, %r8;
	setp.lt.s32 	%p15, %r6, %r2;
	and.pred  	%p16, %p14, %p15;
	@%p16 bra 	$L__BB0_12;
	mul.wide.s32 	%rd26, %r6, %r7;
	add.s64 	%rd27, %rd26, %rd2;
	add.s64 	%rd28, %rd26, %rd3;
	shl.b64 	%rd29, %rd27, 1;
	add.s64 	%rd30, %rd1, %rd29;
	ld.global.u16 	%rs7, [%rd30];
	shl.b64 	%rd31, %rd28, 1;
	add.s64 	%rd32, %rd1, %rd31;
	ld.global.u16 	%rs8, [%rd32];
	st.global.u16 	[%rd30], %rs8;
	st.global.u16 	[%rd32], %rs7;
$L__BB0_12:
	ret;

}


// ===== COMPILED SASS (sm_100) =====

	.target	sm_100

	.elftype	@"ET_EXEC"


//--------------------- .note.nv.tkinfo           --------------------------
	.section	.note.nv.tkinfo,"",@"SHT_NOTE"
	.sectionflags	@"SHF_NOTE_NV_TKINFO"
	.tkinfo
        /*0018*/ 	.word	0x00000002
        /*0030*/ 	.string	""
        /*0030*/ 	.string	"ptxas"
        /*0030*/ 	.string	"Cuda compilation tools, release 13.0, V13.0.88"
        /*0030*/ 	.string	"Build cuda_13.0.r13.0/compiler.36424714_0"
        /*0030*/ 	.string	"-arch sm_100 -m 64 "



//--------------------- .note.nv.cuinfo           --------------------------
	.section	.note.nv.cuinfo,"",@"SHT_NOTE"
	.sectionflags	@"SHF_NOTE_NV_CUINFO"
        /*0018*/ 	.short	0x0002
        /*001a*/ 	.short	0x0064
        /*001c*/ 	.short	0x0082
	.zero		2


//--------------------- .nv.info                  --------------------------
	.section	.nv.info,"",@"SHT_CUDA_INFO"
	.align	4


	//----- nvinfo : EIATTR_REGCOUNT
	.align		4
        /*0000*/ 	.byte	0x04, 0x2f
        /*0002*/ 	.short	(.L_1 - .L_0)
	.align		4
.L_0:
        /*0004*/ 	.word	index@(_Z22swap_rows_kernel_ultraP6__halfiiiiiii)
        /*0008*/ 	.word	0x0000000d


	//----- nvinfo : EIATTR_FRAME_SIZE
	.align		4
.L_1:
        /*000c*/ 	.byte	0x04, 0x11
        /*000e*/ 	.short	(.L_3 - .L_2)
	.align		4
.L_2:
        /*0010*/ 	.word	index@(_Z22swap_rows_kernel_ultraP6__halfiiiiiii)
        /*0014*/ 	.word	0x00000000


	//----- nvinfo : EIATTR_MIN_STACK_SIZE
	.align		4
.L_3:
        /*0018*/ 	.byte	0x04, 0x12
        /*001a*/ 	.short	(.L_5 - .L_4)
	.align		4
.L_4:
        /*001c*/ 	.word	index@(_Z22swap_rows_kernel_ultraP6__halfiiiiiii)
        /*0020*/ 	.word	0x00000000
.L_5:


//--------------------- .nv.compat                --------------------------
	.section	.nv.compat,"",@"SHT_CUDA_COMPAT_INFO"
	.align	4
        /*0000*/ 	.byte	0x02, 0x09, 0x00, 0x00, 0x02, 0x02, 0x01, 0x00, 0x02, 0x05, 0x05, 0x00, 0x03, 0x07, 0x01, 0x01
        /*0010*/ 	.byte	0x02, 0x03, 0x00, 0x00, 0x02, 0x06, 0x01, 0x00, 0x04, 0x0b, 0x08, 0x00, 0x09, 0x00, 0x00, 0x00
        /*0020*/ 	.byte	0x00, 0x00, 0x00, 0x00


//--------------------- .nv.info._Z22swap_rows_kernel_ultraP6__halfiiiiiii --------------------------
	.section	.nv.info._Z22swap_rows_kernel_ultraP6__halfiiiiiii,"",@"SHT_CUDA_INFO"
	.sectionflags	@""
	.align	4


	//----- nvinfo : EIATTR_CUDA_API_VERSION
	.align		4
        /*0000*/ 	.byte	0x04, 0x37
        /*0002*/ 	.short	(.L_7 - .L_6)
.L_6:
        /*0004*/ 	.word	0x00000082


	//----- nvinfo : EIATTR_KPARAM_INFO
	.align		4
.L_7:
        /*0008*/ 	.byte	0x04, 0x17
        /*000a*/ 	.short	(.L_9 - .L_8)
.L_8:
        /*000c*/ 	.word	0x00000000
        /*0010*/ 	.short	0x0007
        /*0012*/ 	.short	0x0020
        /*0014*/ 	.byte	0x00, 0xf0, 0x11, 0x00


	//----- nvinfo : EIATTR_KPARAM_INFO
	.align		4
.L_9:
        /*0018*/ 	.byte	0x04, 0x17
        /*001a*/ 	.short	(.L_11 - .L_10)
.L_10:
        /*001c*/ 	.word	0x00000000
        /*0020*/ 	.short	0x0006
        /*0022*/ 	.short	0x001c
        /*0024*/ 	.byte	0x00, 0xf0, 0x11, 0x00


	//----- nvinfo : EIATTR_KPARAM_INFO
	.align		4
.L_11:
        /*0028*/ 	.byte	0x04, 0x17
        /*002a*/ 	.short	(.L_13 - .L_12)
.L_12:
        /*002c*/ 	.word	0x00000000
        /*0030*/ 	.short	0x0005
        /*0032*/ 	.short	0x0018
        /*0034*/ 	.byte	0x00, 0xf0, 0x11, 0x00


	//----- nvinfo : EIATTR_KPARAM_INFO
	.align		4
.L_13:
        /*0038*/ 	.byte	0x04, 0x17
        /*003a*/ 	.short	(.L_15 - .L_14)
.L_14:
        /*003c*/ 	.word	0x00000000
        /*0040*/ 	.short	0x0004
        /*0042*/ 	.short	0x0014
        /*0044*/ 	.byte	0x00, 0xf0, 0x11, 0x00


	//----- nvinfo : EIATTR_KPARAM_INFO
	.align		4
.L_15:
        /*0048*/ 	.byte	0x04, 0x17
        /*004a*/ 	.short	(.L_17 - .L_16)
.L_16:
        /*004c*/ 	.word	0x00000000
        /*0050*/ 	.short	0x0003
        /*0052*/ 	.short	0x0010
        /*0054*/ 	.byte	0x00, 0xf0, 0x11, 0x00


	//----- nvinfo : EIATTR_KPARAM_INFO
	.align		4
.L_17:
        /*0058*/ 	.byte	0x04, 0x17
        /*005a*/ 	.short	(.L_19 - .L_18)
.L_18:
        /*005c*/ 	.word	0x00000000
        /*0060*/ 	.short	0x0002
        /*0062*/ 	.short	0x000c
        /*0064*/ 	.byte	0x00, 0xf0, 0x11, 0x00


	//----- nvinfo : EIATTR_KPARAM_INFO
	.align		4
.L_19:
        /*0068*/ 	.byte	0x04, 0x17
        /*006a*/ 	.short	(.L_21 - .L_20)
.L_20:
        /*006c*/ 	.word	0x00000000
        /*0070*/ 	.short	0x0001
        /*0072*/ 	.short	0x0008
        /*0074*/ 	.byte	0x00, 0xf0, 0x11, 0x00


	//----- nvinfo : EIATTR_KPARAM_INFO
	.align		4
.L_21:
        /*0078*/ 	.byte	0x04, 0x17
        /*007a*/ 	.short	(.L_23 - .L_22)
.L_22:
        /*007c*/ 	.word	0x00000000
        /*0080*/ 	.short	0x0000
        /*0082*/ 	.short	0x0000
        /*0084*/ 	.byte	0x00, 0xf5, 0x21, 0x00


	//----- nvinfo : EIATTR_SPARSE_MMA_MASK
	.align		4
.L_23:
        /*0088*/ 	.byte	0x03, 0x50
        /*008a*/ 	.short	0x0000


	//----- nvinfo : EIATTR_MAXREG_COUNT
	.align		4
        /*008c*/ 	.byte	0x03, 0x1b
        /*008e*/ 	.short	0x00ff


	//----- nvinfo : EIATTR_MERCURY_ISA_VERSION
	.align		4
        /*0090*/ 	.byte	0x03, 0x5f
        /*0092*/ 	.short	0x0101


	//----- nvinfo : EIATTR_VRC_CTA_INIT_COUNT
	.align		4
        /*0094*/ 	.byte	0x02, 0x4a
	.zero		1
	.zero		1


	//----- nvinfo : EIATTR_EXIT_INSTR_OFFSETS
	.align		4
        /*0098*/ 	.byte	0x04, 0x1c
        /*009a*/ 	.short	(.L_25 - .L_24)


	//   ....[0]....
.L_24:
        /*009c*/ 	.word	0x000000a0


	//   ....[1]....
        /*00a0*/ 	.word	0x00000220


	//   ....[2]....
        /*00a4*/ 	.word	0x00000360


	//   ....[3]....
        /*00a8*/ 	.word	0x000004a0


	//   ....[4]....
        /*00ac*/ 	.word	0x000004e0


	//   ....[5]....
        /*00b0*/ 	.word	0x000005b0


	//----- nvinfo : EIATTR_CRS_STACK_SIZE
	.align		4
.L_25:
        /*00b4*/ 	.byte	0x04, 0x1e
        /*00b6*/ 	.short	(.L_27 - .L_26)
.L_26:
        /*00b8*/ 	.word	0x00000000


	//----- nvinfo : EIATTR_CBANK_PARAM_SIZE
	.align		4
.L_27:
        /*00bc*/ 	.byte	0x03, 0x19
        /*00be*/ 	.short	0x0024


	//----- nvinfo : EIATTR_PARAM_CBANK
	.align		4
        /*00c0*/ 	.byte	0x04, 0x0a
        /*00c2*/ 	.short	(.L_29 - .L_28)
	.align		4
.L_28:
        /*00c4*/ 	.word	index@(.nv.constant0._Z22swap_rows_kernel_ultraP6__halfiiiiiii)
        /*00c8*/ 	.short	0x0380
        /*00ca*/ 	.short	0x0024


	//----- nvinfo : EIATTR_SW_WAR
	.align		4
.L_29:
        /*00cc*/ 	.byte	0x04, 0x36
        /*00ce*/ 	.short	(.L_31 - .L_30)
.L_30:
        /*00d0*/ 	.word	0x00000008
.L_31:


//--------------------- .nv.callgraph             --------------------------
	.section	.nv.callgraph,"",@"SHT_CUDA_CALLGRAPH"
	.align	4
	.sectionentsize	8
	.align		4
        /*0000*/ 	.word	0x00000000
	.align		4
        /*0004*/ 	.word	0xffffffff
	.align		4
        /*0008*/ 	.word	0x00000000
	.align		4
        /*000c*/ 	.word	0xfffffffe
	.align		4
        /*0010*/ 	.word	0x00000000
	.align		4
        /*0014*/ 	.word	0xfffffffd
	.align		4
        /*0018*/ 	.word	0x00000000
	.align		4
        /*001c*/ 	.word	0xfffffffc


//--------------------- .text._Z22swap_rows_kernel_ultraP6__halfiiiiiii --------------------------
	.section	.text._Z22swap_rows_kernel_ultraP6__halfiiiiiii,"ax",@progbits
	.align	128
        .global         _Z22swap_rows_kernel_ultraP6__halfiiiiiii
        .type           _Z22swap_rows_kernel_ultraP6__halfiiiiiii,@function
        .size           _Z22swap_rows_kernel_ultraP6__halfiiiiiii,(.L_x_5 - _Z22swap_rows_kernel_ultraP6__halfiiiiiii)
        .other          _Z22swap_rows_kernel_ultraP6__halfiiiiiii,@"STO_CUDA_ENTRY STV_DEFAULT"
_Z22swap_rows_kernel_ultraP6__halfiiiiiii:
.text._Z22swap_rows_kernel_ultraP6__halfiiiiiii:
[----:B------:R-:W-:Y:S01]  /*0000*/  LDC R1, c[0x0][0x37c] ;  /* 0x0000df00ff017b82 */ /* 0x000fe20000000800 */
[----:B------:R-:W0:Y:S07]  /*0010*/  S2R R3, SR_TID.X ;  /* 0x0000000000037919 */ /* 0x000e2e0000002100 */
[----:B------:R-:W0:Y:S01]  /*0020*/  S2UR UR4, SR_CTAID.X ;  /* 0x00000000000479c3 */ /* 0x000e220000002500 */
[----:B------:R-:W1:Y:S07]  /*0030*/  LDCU UR5, c[0x0][0x38c] ;  /* 0x00007180ff0577ac */ /* 0x000e6e0008000800 */
[----:B------:R-:W0:Y:S02]  /*0040*/  LDC R0, c[0x0][0x360] ;  /* 0x0000d800ff007b82 */ /* 0x000e240000000800 */
[----:B0-----:R-:W-:-:S04]  /*0050*/  IMAD R0, R0, UR4, R3 ;  /* 0x0000000400007c24 */ /* 0x001fc8000f8e0203 */
[----:B------:R-:W-:-:S05]  /*0060*/  IMAD.SHL.U32 R0, R0, 0x4, RZ ;  /* 0x0000000400007824 */ /* 0x000fca00078e00ff */
[----:B-1----:R-:W-:-:S05]  /*0070*/  VIMNMX R3, PT, PT, R0, UR5, !PT ;  /* 0x0000000500037c48 */ /* 0x002fca000ffe0100 */
[----:B------:R-:W-:-:S05]  /*0080*/  IMAD.IADD R10, R3, 0x1, -R0 ;  /* 0x00000001030a7824 */ /* 0x000fca00078e0a00 */
[----:B------:R-:W-:-:S13]  /*0090*/  ISETP.NE.AND P0, PT, R10, RZ, PT ;  /* 0x000000ff0a00720c */ /* 0x000fda0003f05270 */
[----:B------:R-:W-:Y:S05]  /*00a0*/  @!P0 EXIT ;  /* 0x000000000000894d */ /* 0x000fea0003800000 */
[----:B------:R-:W0:Y:S01]  /*00b0*/  LDCU UR4, c[0x0][0x3a0] ;  /* 0x00007400ff0477ac */ /* 0x000e220008000800 */
[----:B------:R-:W0:Y:S01]  /*00c0*/  LDCU UR5, c[0x0][0x39c] ;  /* 0x00007380ff0577ac */ /* 0x000e220008000800 */
[----:B------:R-:W1:Y:S01]  /*00d0*/  LDCU UR6, c[0x0][0x394] ;  /* 0x00007280ff0677ac */ /* 0x000e620008000800 */
[----:B------:R-:W2:Y:S01]  /*00e0*/  LDCU UR8, c[0x0][0x398] ;  /* 0x00007300ff0877ac */ /* 0x000ea20008000800 */
[----:B------:R-:W3:Y:S01]  /*00f0*/  LDCU.64 UR10, c[0x0][0x358] ;  /* 0x00006b00ff0a77ac */ /* 0x000ee20008000a00 */
[----:B0-----:R-:W-:Y:S02]  /*0100*/  UIADD3 UR4, UPT, UPT, UR4, UR5, URZ ;  /* 0x0000000504047290 */ /* 0x001fe4000fffe0ff */
[----:B-1----:R-:W-:-:S04]  /*0110*/  USHF.R.S32.HI UR7, URZ, 0x1f, UR6 ;  /* 0x0000001fff077899 */ /* 0x002fc80008011406 */
[----:B------:R-:W-:Y:S01]  /*0120*/  ISETP.GE.AND P0, PT, R0, UR4, PT ;  /* 0x0000000400007c0c */ /* 0x000fe2000bf06270 */
[----:B--2---:R-:W-:-:S03]  /*0130*/  USHF.R.S32.HI UR9, URZ, 0x1f, UR8 ;  /* 0x0000001fff097899 */ /* 0x004fc60008011408 */
[----:B------:R-:W-:-:S13]  /*0140*/  ISETP.GE.AND P0, PT, R0, UR5, !P0 ;  /* 0x0000000500007c0c */ /* 0x000fda000c706270 */
[----:B------:R-:W0:Y:S08]  /*0150*/  @!P0 LDC R5, c[0x0][0x390] ;  /* 0x0000e400ff058b82 */ /* 0x000e300000000800 */
[----:B------:R-:W1:Y:S01]  /*0160*/  @!P0 LDC.64 R8, c[0x0][0x380] ;  /* 0x0000e000ff088b82 */ /* 0x000e620000000a00 */
[----:B0-----:R-:W-:-:S04]  /*0170*/  @!P0 IMAD.WIDE R2, R0, R5, UR6 ;  /* 0x0000000600028e25 */ /* 0x001fc8000f8e0205 */
[----:B------:R-:W-:Y:S01]  /*0180*/  @!P0 IMAD.WIDE R4, R0, R5, UR8 ;  /* 0x0000000800048e25 */ /* 0x000fe2000f8e0205 */
[-C--:B-1----:R-:W-:Y:S02]  /*0190*/  @!P0 LEA R6, P1, R2, R8.reuse, 0x1 ;  /* 0x0000000802068211 */ /* 0x082fe400078208ff */
[----:B------:R-:W-:Y:S02]  /*01a0*/  @!P0 LEA R8, P2, R4, R8, 0x1 ;  /* 0x0000000804088211 */ /* 0x000fe400078408ff */
[-C--:B------:R-:W-:Y:S02]  /*01b0*/  @!P0 LEA.HI.X R7, R2, R9.reuse, R3, 0x1, P1 ;  /* 0x0000000902078211 */ /* 0x080fe400008f0c03 */
[----:B------:R-:W-:-:S03]  /*01c0*/  @!P0 LEA.HI.X R9, R4, R9, R5, 0x1, P2 ;  /* 0x0000000904098211 */ /* 0x000fc600010f0c05 */
[----:B---3--:R-:W2:Y:S04]  /*01d0*/  @!P0 LDG.E.U16 R3, desc[UR10][R6.64] ;  /* 0x0000000a06038981 */ /* 0x008ea8000c1e1500 */
[----:B------:R-:W3:Y:S01]  /*01e0*/  @!P0 LDG.E.U16 R5, desc[UR10][R8.64] ;  /* 0x0000000a08058981 */ /* 0x000ee2000c1e1500 */
[----:B------:R-:W-:-:S03]  /*01f0*/  ISETP.NE.AND P1, PT, R10, 0x1, PT ;  /* 0x000000010a00780c */ /* 0x000fc60003f25270 */
[----:B---3--:R0:W-:Y:S04]  /*0200*/  @!P0 STG.E.U16 desc[UR10][R6.64], R5 ;  /* 0x0000000506008986 */ /* 0x0081e8000c10150a */
[----:B--2---:R0:W-:Y:S06]  /*0210*/  @!P0 STG.E.U16 desc[UR10][R8.64], R3 ;  /* 0x0000000308008986 */ /* 0x0041ec000c10150a */
[----:B------:R-:W-:Y:S05]  /*0220*/  @!P1 EXIT ;  /* 0x000000000000994d */ /* 0x000fea0003800000 */
[----:B------:R-:W-:Y:S01]  /*0230*/  VIADD R2, R0, 0x1 ;  /* 0x0000000100027836 */ /* 0x000fe20000000000 */
[----:B------:R-:W-:Y:S01]  /*0240*/  BSSY.RECONVERGENT B0, `(.L_x_0) ;  /* 0x0000011000007945 */ /* 0x000fe20003800200 */
[----:B------:R-:W-:-:S03]  /*0250*/  ISETP.NE.AND P0, PT, R10, 0x2, PT ;  /* 0x000000020a00780c */ /* 0x000fc60003f05270 */
[C---:B------:R-:W-:Y:S02]  /*0260*/  ISETP.GE.AND P1, PT, R2.reuse, UR4, PT ;  /* 0x0000000402007c0c */ /* 0x040fe4000bf26270 */
[----:B------:R-:W-:-:S13]  /*0270*/  ISETP.GE.AND P2, PT, R2, UR5, PT ;  /* 0x0000000502007c0c */ /* 0x000fda000bf46270 */
[----:B------:R-:W-:Y:S05]  /*0280*/  @!P1 BRA P2, `(.L_x_1) ;  /* 0x0000000000309947 */ /* 0x000fea0001000000 */
[----:B0-----:R-:W0:Y:S01]  /*0290*/  LDC R3, c[0x0][0x390] ;  /* 0x0000e400ff037b82 */ /* 0x001e220000000800 */
[----:B------:R-:W1:Y:S01]  /*02a0*/  LDCU.64 UR12, c[0x0][0x380] ;  /* 0x00007000ff0c77ac */ /* 0x000e620008000a00 */
[----:B0-----:R-:W-:-:S04]  /*02b0*/  IMAD.WIDE R8, R2, R3, UR6 ;  /* 0x0000000602087e25 */ /* 0x001fc8000f8e0203 */
[----:B------:R-:W-:Y:S01]  /*02c0*/  IMAD.WIDE R2, R2, R3, UR8 ;  /* 0x0000000802027e25 */ /* 0x000fe2000f8e0203 */
[----:B-1----:R-:W-:Y:S02]  /*02d0*/  LEA R4, P1, R8, UR12, 0x1 ;  /* 0x0000000c08047c11 */ /* 0x002fe4000f8208ff */
[----:B------:R-:W-:Y:S02]  /*02e0*/  LEA R6, P2, R2, UR12, 0x1 ;  /* 0x0000000c02067c11 */ /* 0x000fe4000f8408ff */
[----:B------:R-:W-:Y:S02]  /*02f0*/  LEA.HI.X R5, R8, UR13, R9, 0x1, P1 ;  /* 0x0000000d08057c11 */ /* 0x000fe400088f0c09 */
[----:B------:R-:W-:-:S03]  /*0300*/  LEA.HI.X R7, R2, UR13, R3, 0x1, P2 ;  /* 0x0000000d02077c11 */ /* 0x000fc600090f0c03 */
[----:B------:R-:W2:Y:S04]  /*0310*/  LDG.E.U16 R3, desc[UR10][R4.64] ;  /* 0x0000000a04037981 */ /* 0x000ea8000c1e1500 */
[----:B------:R-:W3:Y:S04]  /*0320*/  LDG.E.U16 R9, desc[UR10][R6.64] ;  /* 0x0000000a06097981 */ /* 0x000ee8000c1e1500 */
[----:B---3--:R1:W-:Y:S04]  /*0330*/  STG.E.U16 desc[UR10][R4.64], R9 ;  /* 0x0000000904007986 */ /* 0x0083e8000c10150a */
[----:B--2---:R1:W-:Y:S02]  /*0340*/  STG.E.U16 desc[UR10][R6.64], R3 ;  /* 0x0000000306007986 */ /* 0x0043e4000c10150a */
.L_x_1:
[----:B------:R-:W-:Y:S05]  /*0350*/  BSYNC.RECONVERGENT B0 ;  /* 0x0000000000007941 */ /* 0x000fea0003800200 */
.L_x_0:
[----:B------:R-:W-:Y:S05]  /*0360*/  @!P0 EXIT ;  /* 0x000000000000894d */ /* 0x000fea0003800000 */
[----:B------:R-:W-:Y:S01]  /*0370*/  VIADD R2, R0, 0x2 ;  /* 0x0000000200027836 */ /* 0x000fe20000000000 */
[----:B------:R-:W-:Y:S01]  /*0380*/  BSSY.RECONVERGENT B0, `(.L_x_2) ;  /* 0x0000011000007945 */ /* 0x000fe20003800200 */
[----:B------:R-:W-:-:S03]  /*0390*/  ISETP.NE.AND P0, PT, R10, 0x3, PT ;  /* 0x000000030a00780c */ /* 0x000fc60003f05270 */
[C---:B------:R-:W-:Y:S02]  /*03a0*/  ISETP.GE.AND P1, PT, R2.reuse, UR4, PT ;  /* 0x0000000402007c0c */ /* 0x040fe4000bf26270 */
[----:B------:R-:W-:-:S13]  /*03b0*/  ISETP.GE.AND P2, PT, R2, UR5, PT ;  /* 0x0000000502007c0c */ /* 0x000fda000bf46270 */
[----:B------:R-:W-:Y:S05]  /*03c0*/  @!P1 BRA P2, `(.L_x_3) ;  /* 0x0000000000309947 */ /* 0x000fea0001000000 */
[----:B01----:R-:W0:Y:S01]  /*03d0*/  LDC R3, c[0x0][0x390] ;  /* 0x0000e400ff037b82 */ /* 0x003e220000000800 */
        /* <DEDUP_REMOVED lines=11> */
.L_x_3:
[----:B------:R-:W-:Y:S05]  /*0490*/  BSYNC.RECONVERGENT B0 ;  /* 0x0000000000007941 */ /* 0x000fea0003800200 */
.L_x_2:
[----:B------:R-:W-:Y:S05]  /*04a0*/  @!P0 EXIT ;  /* 0x000000000000894d */ /* 0x000fea0003800000 */
[----:B------:R-:W-:-:S05]  /*04b0*/  VIADD R0, R0, 0x3 ;  /* 0x0000000300007836 */ /* 0x000fca0000000000 */
[C---:B------:R-:W-:Y:S02]  /*04c0*/  ISETP.GE.AND P0, PT, R0.reuse, UR4, PT ;  /* 0x0000000400007c0c */ /* 0x040fe4000bf06270 */
[----:B------:R-:W-:-:S13]  /*04d0*/  ISETP.GE.AND P1, PT, R0, UR5, PT ;  /* 0x0000000500007c0c */ /* 0x000fda000bf26270 */
[----:B------:R-:W-:Y:S05]  /*04e0*/  @!P0 EXIT P1 ;  /* 0x000000000000894d */ /* 0x000fea0000800000 */
[----:B01-3--:R-:W0:Y:S01]  /*04f0*/  LDC R3, c[0x0][0x390] ;  /* 0x0000e400ff037b82 */ /* 0x00be220000000800 */
        /* <DEDUP_REMOVED lines=9> */
[----:B---3--:R-:W-:Y:S04]  /*0590*/  STG.E.U16 desc[UR10][R4.64], R9 ;  /* 0x0000000904007986 */ /* 0x008fe8000c10150a */
[----:B--2---:R-:W-:Y:S01]  /*05a0*/  STG.E.U16 desc[UR10][R6.64], R3 ;  /* 0x0000000306007986 */ /* 0x004fe2000c10150a */
[----:B------:R-:W-:Y:S05]  /*05b0*/  EXIT ;  /* 0x000000000000794d */ /* 0x000fea0003800000 */
.L_x_4:
[----:B------:R-:W-:-:S00]  /*05c0*/  BRA `(.L_x_4) ;  /* 0xfffffffc00fc7947 */ /* 0x000fc0000383ffff */
[----:B------:R-:W-:-:S00]  /*05d0*/  NOP ;  /* 0x0000000000007918 */ /* 0x000fc00000000000 */
        /* <DEDUP_REMOVED lines=10> */
.L_x_5:


//--------------------- .nv.shared.reserved.0     --------------------------
	.section	.nv.shared.reserved.0,"aw",@nobits
	.weak		__nv_reservedSMEM_offset_0_alias
	.size		__nv_reservedSMEM_offset_0_alias, 0, 64
	.other		__nv_reservedSMEM_offset_0_alias,@"STO_CUDA_RESERVED_SHARED STV_DEFAULT"
__nv_reservedSMEM_offset_0_alias:
	.zero		0
	.zero		64


//--------------------- .nv.constant0._Z22swap_rows_kernel_ultraP6__halfiiiiiii --------------------------
	.section	.nv.constant0._Z22swap_rows_kernel_ultraP6__halfiiiiiii,"a",@progbits
	.sectionflags	@""
	.align	4
.nv.constant0._Z22swap_rows_kernel_ultraP6__halfiiiiiii:
	.zero		932


//--------------------- SYMBOLS --------------------------

	.type		.nv.reservedSmem.offset0,@object
	.size		.nv.reservedSmem.offset0,0x4
